//
// Generated by NVIDIA NVVM Compiler
//
// Compiler Build ID: CL-36424714
// Cuda compilation tools, release 13.0, V13.0.88
// Based on NVVM 20.0.0
//

.version 9.0
.target sm_100
.address_size 64

	// .globl	_Z6kernelPiS_ii
.extern .func  (.param .b32 func_retval0) vprintf
(
	.param .b64 vprintf_param_0,
	.param .b64 vprintf_param_1
)
;
.global .align 1 .b8 $str[7] = {37, 100, 32, 37, 100, 10};
.global .align 1 .b8 $str$1[4] = {49, 49, 49};

.visible .entry _Z6kernelPiS_ii(
	.param .u64 .ptr .align 1 _Z6kernelPiS_ii_param_0,
	.param .u64 .ptr .align 1 _Z6kernelPiS_ii_param_1,
	.param .u32 _Z6kernelPiS_ii_param_2,
	.param .u32 _Z6kernelPiS_ii_param_3
)
{
	.local .align 8 .b8 	__local_depot0[8];
	.reg .b64 	%SP;
	.reg .b64 	%SPL;
	.reg .pred 	%p<7>;
	.reg .b32 	%r<32>;
	.reg .b64 	%rd<15>;

	mov.u64 	%SPL, __local_depot0;
	cvta.local.u64 	%SP, %SPL;
	ld.param.u32 	%r5, [_Z6kernelPiS_ii_param_2];
	ld.param.u32 	%r6, [_Z6kernelPiS_ii_param_3];
	mov.u32 	%r1, %tid.x;
	mov.u32 	%r2, %ctaid.x;
	mov.u32 	%r7, %ntid.x;
	mad.lo.s32 	%r3, %r2, %r7, %r1;
	setp.ne.s32 	%p1, %r3, 0;
	@%p1 bra 	$L__BB0_2;
	add.u64 	%rd4, %SP, 0;
	add.u64 	%rd5, %SPL, 0;
	st.local.v2.u32 	[%rd5], {%r5, %r6};
	mov.u64 	%rd6, $str;
	cvta.global.u64 	%rd7, %rd6;
	{ // callseq 0, 0
	.param .b64 param0;
	st.param.b64 	[param0], %rd7;
	.param .b64 param1;
	st.param.b64 	[param1], %rd4;
	.param .b32 retval0;
	call.uni (retval0), 
	vprintf, 
	(
	param0, 
	param1
	);
	ld.param.b32 	%r8, [retval0];
	} // callseq 0
$L__BB0_2:
	setp.ge.s32 	%p2, %r3, %r5;
	@%p2 bra 	$L__BB0_9;
	// begin inline asm
	mov.u32 %r10, %envreg2;
	// end inline asm
	cvt.u64.u32 	%rd8, %r10;
	// begin inline asm
	mov.u32 %r11, %envreg1;
	// end inline asm
	cvt.u64.u32 	%rd9, %r11;
	shl.b64 	%rd10, %rd9, 32;
	or.b64  	%rd1, %rd10, %rd8;
	setp.ne.s64 	%p3, %rd1, 0;
	@%p3 bra 	$L__BB0_5;
	// begin inline asm
	trap;
	// end inline asm
$L__BB0_5:
	barrier.sync 	0;
	mov.u32 	%r12, %tid.y;
	add.s32 	%r13, %r1, %r12;
	mov.u32 	%r14, %tid.z;
	or.b32  	%r15, %r13, %r14;
	setp.ne.s32 	%p4, %r15, 0;
	@%p4 bra 	$L__BB0_8;
	add.s64 	%rd11, %rd1, 4;
	mov.u32 	%r18, %nctaid.x;
	mov.u32 	%r19, %nctaid.y;
	mul.lo.s32 	%r20, %r18, %r19;
	mov.u32 	%r21, %nctaid.z;
	mul.lo.s32 	%r22, %r20, %r21;
	mov.u32 	%r23, %ctaid.y;
	add.s32 	%r24, %r2, %r23;
	mov.u32 	%r25, %ctaid.z;
	neg.s32 	%r26, %r25;
	setp.eq.s32 	%p5, %r24, %r26;
	sub.s32 	%r27, -2147483647, %r22;
	selp.b32 	%r17, %r27, 1, %p5;
	// begin inline asm
	atom.add.release.gpu.u32 %r16,[%rd11],%r17;
	// end inline asm
$L__BB0_7:
	// begin inline asm
	ld.acquire.gpu.u32 %r28,[%rd11];
	// end inline asm
	xor.b32  	%r29, %r28, %r16;
	setp.gt.s32 	%p6, %r29, -1;
	@%p6 bra 	$L__BB0_7;
$L__BB0_8:
	barrier.sync 	0;
	mov.u64 	%rd13, $str$1;
	cvta.global.u64 	%rd14, %rd13;
	{ // callseq 1, 0
	.param .b64 param0;
	st.param.b64 	[param0], %rd14;
	.param .b64 param1;
	st.param.b64 	[param1], 0;
	.param .b32 retval0;
	call.uni (retval0), 
	vprintf, 
	(
	param0, 
	param1
	);
	ld.param.b32 	%r30, [retval0];
	} // callseq 1
$L__BB0_9:
	ret;

}


// ===== COMPILED SASS (sm_100) =====

	.target	sm_100

	.elftype	@"ET_EXEC"


//--------------------- .note.nv.tkinfo           --------------------------
	.section	.note.nv.tkinfo,"",@"SHT_NOTE"
	.sectionflags	@"SHF_NOTE_NV_TKINFO"
	.tkinfo
        /*0018*/ 	.word	0x00000002
        /*0030*/ 	.string	""
        /*0030*/ 	.string	"ptxas"
        /*0030*/ 	.string	"Cuda compilation tools, release 13.0, V13.0.88"
        /*0030*/ 	.string	"Build cuda_13.0.r13.0/compiler.36424714_0"
        /*0030*/ 	.string	"-arch sm_100 -m 64 "



//--------------------- .note.nv.cuinfo           --------------------------
	.section	.note.nv.cuinfo,"",@"SHT_NOTE"
	.sectionflags	@"SHF_NOTE_NV_CUINFO"
        /*0018*/ 	.short	0x0002
        /*001a*/ 	.short	0x0064
        /*001c*/ 	.short	0x0082
	.zero		2


//--------------------- .nv.info                  --------------------------
	.section	.nv.info,"",@"SHT_CUDA_INFO"
	.align	4


	//----- nvinfo : EIATTR_REGCOUNT
	.align		4
        /*0000*/ 	.byte	0x04, 0x2f
        /*0002*/ 	.short	(.L_3 - .L_2)
	.align		4
.L_2:
        /*0004*/ 	.word	index@(_Z6kernelPiS_ii)
        /*0008*/ 	.word	0x00000018


	//----- nvinfo : EIATTR_FRAME_SIZE
	.align		4
.L_3:
        /*000c*/ 	.byte	0x04, 0x11
        /*000e*/ 	.short	(.L_5 - .L_4)
	.align		4
.L_4:
        /*0010*/ 	.word	index@(_Z6kernelPiS_ii)
        /*0014*/ 	.word	0x00000008


	//----- nvinfo : EIATTR_MIN_STACK_SIZE
	.align		4
.L_5:
        /*0018*/ 	.byte	0x04, 0x12
        /*001a*/ 	.short	(.L_7 - .L_6)
	.align		4
.L_6:
        /*001c*/ 	.word	index@(_Z6kernelPiS_ii)
        /*0020*/ 	.word	0x00000008
.L_7:


//--------------------- .nv.compat                --------------------------
	.section	.nv.compat,"",@"SHT_CUDA_COMPAT_INFO"
	.align	4
        /*0000*/ 	.byte	0x02, 0x09, 0x00, 0x00, 0x02, 0x02, 0x01, 0x00, 0x02, 0x05, 0x05, 0x00, 0x03, 0x07, 0x01, 0x01
        /*0010*/ 	.byte	0x02, 0x03, 0x00, 0x00, 0x02, 0x06, 0x01, 0x00, 0x04, 0x0b, 0x08, 0x00, 0x09, 0x00, 0x00, 0x00
        /*0020*/ 	.byte	0x00, 0x00, 0x00, 0x00


//--------------------- .nv.info._Z6kernelPiS_ii  --------------------------
	.section	.nv.info._Z6kernelPiS_ii,"",@"SHT_CUDA_INFO"
	.sectionflags	@""
	.align	4


	//----- nvinfo : EIATTR_CUDA_API_VERSION
	.align		4
        /*0000*/ 	.byte	0x04, 0x37
        /*0002*/ 	.short	(.L_9 - .L_8)
.L_8:
        /*0004*/ 	.word	0x00000082


	//----- nvinfo : EIATTR_KPARAM_INFO
	.align		4
.L_9:
        /*0008*/ 	.byte	0x04, 0x17
        /*000a*/ 	.short	(.L_11 - .L_10)
.L_10:
        /*000c*/ 	.word	0x00000000
        /*0010*/ 	.short	0x0003
        /*0012*/ 	.short	0x0014
        /*0014*/ 	.byte	0x00, 0xf0, 0x11, 0x00


	//----- nvinfo : EIATTR_KPARAM_INFO
	.align		4
.L_11:
        /*0018*/ 	.byte	0x04, 0x17
        /*001a*/ 	.short	(.L_13 - .L_12)
.L_12:
        /*001c*/ 	.word	0x00000000
        /*0020*/ 	.short	0x0002
        /*0022*/ 	.short	0x0010
        /*0024*/ 	.byte	0x00, 0xf0, 0x11, 0x00


	//----- nvinfo : EIATTR_KPARAM_INFO
	.align		4
.L_13:
        /*0028*/ 	.byte	0x04, 0x17
        /*002a*/ 	.short	(.L_15 - .L_14)
.L_14:
        /*002c*/ 	.word	0x00000000
        /*0030*/ 	.short	0x0001
        /*0032*/ 	.short	0x0008
        /*0034*/ 	.byte	0x00, 0xf5, 0x21, 0x00


	//----- nvinfo : EIATTR_KPARAM_INFO
	.align		4
.L_15:
        /*0038*/ 	.byte	0x04, 0x17
        /*003a*/ 	.short	(.L_17 - .L_16)
.L_16:
        /*003c*/ 	.word	0x00000000
        /*0040*/ 	.short	0x0000
        /*0042*/ 	.short	0x0000
        /*0044*/ 	.byte	0x00, 0xf5, 0x21, 0x00


	//----- nvinfo : EIATTR_SPARSE_MMA_MASK
	.align		4
.L_17:
        /*0048*/ 	.byte	0x03, 0x50
        /*004a*/ 	.short	0x0000


	//----- nvinfo : EIATTR_MAXREG_COUNT
	.align		4
        /*004c*/ 	.byte	0x03, 0x1b
        /*004e*/ 	.short	0x00ff


	//----- nvinfo : EIATTR_NUM_BARRIERS
	.align		4
        /*0050*/ 	.byte	0x02, 0x4c
        /*0052*/ 	.byte	0x01
	.zero		1


	//----- nvinfo : EIATTR_EXTERNS
	.align		4
        /*0054*/ 	.byte	0x04, 0x0f
        /*0056*/ 	.short	(.L_19 - .L_18)


	//   ....[0]....
	.align		4
.L_18:
        /*0058*/ 	.word	index@(vprintf)


	//----- nvinfo : EIATTR_MERCURY_ISA_VERSION
	.align		4
.L_19:
        /*005c*/ 	.byte	0x03, 0x5f
        /*005e*/ 	.short	0x0101


	//----- nvinfo : EIATTR_INT_WARP_WIDE_INSTR_OFFSETS
	.align		4
        /*0060*/ 	.byte	0x04, 0x31
        /*0062*/ 	.short	(.L_21 - .L_20)


	//   ....[0]....
.L_20:
        /*0064*/ 	.word	0x00000300


	//   ....[1]....
        /*0068*/ 	.word	0x000004f0


	//----- nvinfo : EIATTR_COOP_GROUP_MASK_REGIDS
	.align		4
.L_21:
        /*006c*/ 	.byte	0x04, 0x29
        /*006e*/ 	.short	(.L_23 - .L_22)


	//   ....[0]....
.L_22:
        /*0070*/ 	.word	0xffffffff


	//   ....[1]....
        /*0074*/ 	.word	0xffffffff


	//   ....[2]....
        /*0078*/ 	.word	0x0500000f


	//   ....[3]....
        /*007c*/ 	.word	0x0500000f


	//----- nvinfo : EIATTR_COOP_GROUP_INSTR_OFFSETS
	.align		4
.L_23:
        /*0080*/ 	.byte	0x04, 0x28
        /*0082*/ 	.short	(.L_25 - .L_24)


	//   ....[0]....
.L_24:
        /*0084*/ 	.word	0x00000260


	//   ....[1]....
        /*0088*/ 	.word	0x000005c0


	//   ....[2]....
        /*008c*/ 	.word	0x000006c0


	//   ....[3]....
        /*0090*/ 	.word	0x00000770


	//----- nvinfo : EIATTR_VRC_CTA_INIT_COUNT
	.align		4
.L_25:
        /*0094*/ 	.byte	0x02, 0x4a
	.zero		1
	.zero		1


	//----- nvinfo : EIATTR_SYSCALL_OFFSETS
	.align		4
        /*0098*/ 	.byte	0x04, 0x46
        /*009a*/ 	.short	(.L_27 - .L_26)


	//   ....[0]....
.L_26:
        /*009c*/ 	.word	0x00000150


	//   ....[1]....
        /*00a0*/ 	.word	0x00000640


	//----- nvinfo : EIATTR_EXIT_INSTR_OFFSETS
	.align		4
.L_27:
        /*00a4*/ 	.byte	0x04, 0x1c
        /*00a6*/ 	.short	(.L_29 - .L_28)


	//   ....[0]....
.L_28:
        /*00a8*/ 	.word	0x00000190


	//   ....[1]....
        /*00ac*/ 	.word	0x00000650


	//----- nvinfo : EIATTR_CRS_STACK_SIZE
	.align		4
.L_29:
        /*00b0*/ 	.byte	0x04, 0x1e
        /*00b2*/ 	.short	(.L_31 - .L_30)
.L_30:
        /*00b4*/ 	.word	0x00000000


	//----- nvinfo : EIATTR_CBANK_PARAM_SIZE
	.align		4
.L_31:
        /*00b8*/ 	.byte	0x03, 0x19
        /*00ba*/ 	.short	0x0018


	//----- nvinfo : EIATTR_PARAM_CBANK
	.align		4
        /*00bc*/ 	.byte	0x04, 0x0a
        /*00be*/ 	.short	(.L_33 - .L_32)
	.align		4
.L_32:
        /*00c0*/ 	.word	index@(.nv.constant0._Z6kernelPiS_ii)
        /*00c4*/ 	.short	0x0380
        /*00c6*/ 	.short	0x0018


	//----- nvinfo : EIATTR_SW_WAR
	.align		4
.L_33:
        /*00c8*/ 	.byte	0x04, 0x36
        /*00ca*/ 	.short	(.L_35 - .L_34)
.L_34:
        /*00cc*/ 	.word	0x00000008
.L_35:


//--------------------- .nv.callgraph             --------------------------
	.section	.nv.callgraph,"",@"SHT_CUDA_CALLGRAPH"
	.align	4
	.sectionentsize	8
	.align		4
        /*0000*/ 	.word	0x00000000
	.align		4
        /*0004*/ 	.word	0xffffffff
	.align		4
        /*0008*/ 	.word	index@(_Z6kernelPiS_ii)
	.align		4
        /*000c*/ 	.word	index@(vprintf)
	.align		4
        /*0010*/ 	.word	0x00000000
	.align		4
        /*0014*/ 	.word	0xfffffffe
	.align		4
        /*0018*/ 	.word	0x00000000
	.align		4
        /*001c*/ 	.word	0xfffffffd
	.align		4
        /*0020*/ 	.word	0x00000000
	.align		4
        /*0024*/ 	.word	0xfffffffc


//--------------------- .nv.constant4             --------------------------
	.section	.nv.constant4,"a",@progbits
	.align	8
	.align		8
.nv.constant4:
        /*0000*/ 	.dword	vprintf
	.align		8
        /*0008*/ 	.dword	$str
	.align		8
        /*0010*/ 	.dword	$str$1


//--------------------- .text._Z6kernelPiS_ii     --------------------------
	.section	.text._Z6kernelPiS_ii,"ax",@progbits
	.align	128
        .global         _Z6kernelPiS_ii
        .type           _Z6kernelPiS_ii,@function
        .size           _Z6kernelPiS_ii,(.L_x_15 - _Z6kernelPiS_ii)
        .other          _Z6kernelPiS_ii,@"STO_CUDA_ENTRY STV_DEFAULT"
_Z6kernelPiS_ii:
.text._Z6kernelPiS_ii:
[----:B------:R-:W0:Y:S01]  /*0000*/  LDC R1, c[0x0][0x37c] ;  /* 0x0000df00ff017b82 */ /* 0x000e220000000800 */
[----:B------:R-:W1:Y:S01]  /*0010*/  S2R R16, SR_TID.X ;  /* 0x0000000000107919 */ /* 0x000e620000002100 */
[----:B------:R-:W2:Y:S06]  /*0020*/  LDCU UR5, c[0x0][0x2fc] ;  /* 0x00005f80ff0577ac */ /* 0x000eac0008000800 */
[----:B------:R-:W1:Y:S01]  /*0030*/  S2UR UR36, SR_CTAID.X ;  /* 0x00000000002479c3 */ /* 0x000e620000002500 */
[----:B0-----:R-:W-:Y:S01]  /*0040*/  VIADD R1, R1, 0xfffffff8 ;  /* 0xfffffff801017836 */ /* 0x001fe20000000000 */
[----:B------:R-:W-:Y:S01]  /*0050*/  BSSY.RECONVERGENT B6, `(.L_x_0) ;  /* 0x0000011000067945 */ /* 0x000fe20003800200 */
[----:B------:R-:W0:Y:S05]  /*0060*/  LDCU UR4, c[0x0][0x2f8] ;  /* 0x00005f00ff0477ac */ /* 0x000e2a0008000800 */
[----:B------:R-:W1:Y:S01]  /*0070*/  LDC R17, c[0x0][0x360] ;  /* 0x0000d800ff117b82 */ /* 0x000e620000000800 */
[----:B0-----:R-:W-:-:S05]  /*0080*/  IADD3 R6, P1, PT, R1, UR4, RZ ;  /* 0x0000000401067c10 */ /* 0x001fca000ff3e0ff */
[----:B--2---:R-:W-:Y:S02]  /*0090*/  IMAD.X R7, RZ, RZ, UR5, P1 ;  /* 0x00000005ff077e24 */ /* 0x004fe400088e06ff */
[----:B-1----:R-:W-:-:S05]  /*00a0*/  IMAD R17, R17, UR36, R16 ;  /* 0x0000002411117c24 */ /* 0x002fca000f8e0210 */
[----:B------:R-:W-:-:S13]  /*00b0*/  ISETP.NE.AND P0, PT, R17, RZ, PT ;  /* 0x000000ff1100720c */ /* 0x000fda0003f05270 */
[----:B------:R-:W-:Y:S05]  /*00c0*/  @P0 BRA `(.L_x_1) ;  /* 0x0000000000240947 */ /* 0x000fea0003800000 */
[----:B------:R-:W0:Y:S01]  /*00d0*/  LDC.64 R8, c[0x0][0x390] ;  /* 0x0000e400ff087b82 */ /* 0x000e220000000a00 */
[----:B------:R-:W-:Y:S01]  /*00e0*/  MOV R0, 0x0 ;  /* 0x0000000000007802 */ /* 0x000fe20000000f00 */
[----:B------:R-:W1:Y:S06]  /*00f0*/  LDCU.64 UR4, c[0x4][0x8] ;  /* 0x01000100ff0477ac */ /* 0x000e6c0008000a00 */
[----:B------:R2:W3:Y:S01]  /*0100*/  LDC.64 R2, c[0x4][R0] ;  /* 0x0100000000027b82 */ /* 0x0004e20000000a00 */
[----:B-1----:R-:W-:Y:S02]  /*0110*/  IMAD.U32 R4, RZ, RZ, UR4 ;  /* 0x00000004ff047e24 */ /* 0x002fe4000f8e00ff */
[----:B------:R-:W-:Y:S01]  /*0120*/  IMAD.U32 R5, RZ, RZ, UR5 ;  /* 0x00000005ff057e24 */ /* 0x000fe2000f8e00ff */
[----:B0-----:R2:W-:Y:S06]  /*0130*/  STL.64 [R1], R8 ;  /* 0x0000000801007387 */ /* 0x0015ec0000100a00 */
[----:B------:R-:W-:-:S07]  /*0140*/  LEPC R20, `(.L_x_1) ;  /* 0x000000001014794e */ /* 0x000fce0000000000 */
[----:B--23--:R-:W-:Y:S05]  /*0150*/  CALL.ABS.NOINC R2 ;  /* 0x0000000002007343 */ /* 0x00cfea0003c00000 */
.L_x_1:
[----:B------:R-:W-:Y:S05]  /*0160*/  BSYNC.RECONVERGENT B6 ;  /* 0x0000000000067941 */ /* 0x000fea0003800200 */
.L_x_0:
[----:B------:R-:W0:Y:S02]  /*0170*/  LDCU UR4, c[0x0][0x390] ;  /* 0x00007200ff0477ac */ /* 0x000e240008000800 */
[----:B0-----:R-:W-:-:S13]  /*0180*/  ISETP.GE.AND P0, PT, R17, UR4, PT ;  /* 0x0000000411007c0c */ /* 0x001fda000bf06270 */
[----:B------:R-:W-:Y:S05]  /*0190*/  @P0 EXIT ;  /* 0x000000000000094d */ /* 0x000fea0003800000 */
[----:B------:R-:W-:-:S05]  /*01a0*/  CS2R.32 R2, SR_CgaSize ;  /* 0x0000000000027805 */ /* 0x000fca0000008a00 */
[----:B------:R-:W-:-:S06]  /*01b0*/  IMAD R2, R2, -0xa0, RZ ;  /* 0xffffff6002027824 */ /* 0x000fcc00078e02ff */
[----:B------:R-:W0:Y:S01]  /*01c0*/  LDC R2, c[0x0][R2+0x258] ;  /* 0x0000960002027b82 */ /* 0x000e220000000800 */
[----:B------:R-:W-:-:S05]  /*01d0*/  CS2R.32 R3, SR_CgaSize ;  /* 0x0000000000037805 */ /* 0x000fca0000008a00 */
[----:B------:R-:W-:-:S06]  /*01e0*/  IMAD R3, R3, -0xa0, RZ ;  /* 0xffffff6003037824 */ /* 0x000fcc00078e02ff */
[----:B------:R-:W1:Y:S01]  /*01f0*/  LDC R3, c[0x0][R3+0x254] ;  /* 0x0000950003037b82 */ /* 0x000e620000000800 */
[----:B0-----:R-:W-:-:S04]  /*0200*/  ISETP.NE.U32.AND P0, PT, R2, RZ, PT ;  /* 0x000000ff0200720c */ /* 0x001fc80003f05070 */
[----:B-1----:R-:W-:-:S13]  /*0210*/  ISETP.NE.AND.EX P0, PT, R3, RZ, PT, P0 ;  /* 0x000000ff0300720c */ /* 0x002fda0003f05300 */
[----:B------:R-:W-:Y:S05]  /*0220*/  @P0 BRA `(.L_x_2) ;  /* 0x0000000000040947 */ /* 0x000fea0003800000 */
[----:B------:R-:W-:Y:S05]  /*0230*/  BPT.TRAP 0x1 ;  /* 0x000000040000795c */ /* 0x000fea0000300000 */
.L_x_2:
[----:B------:R-:W-:-:S03]  /*0240*/  UMOV UR4, 0xffffffff ;  /* 0xffffffff00047882 */ /* 0x000fc60000000000 */
[----:B------:R-:W-:Y:S05]  /*0250*/  BRA.DIV UR4, `(.L_x_3) ;  /* 0x0000000604007947 */ /* 0x000fea000b800000 */
[----:B------:R-:W-:Y:S06]  /*0260*/  BAR.SYNC.DEFER_BLOCKING 0x0 ;  /* 0x0000000000007b1d */ /* 0x000fec0000010000 */
.L_x_10:
[----:B------:R-:W0:Y:S01]  /*0270*/  S2R R5, SR_TID.Y ;  /* 0x0000000000057919 */ /* 0x000e220000002200 */
[----:B------:R-:W-:Y:S01]  /*0280*/  BSSY B0, `(.L_x_4) ;  /* 0x0000031000007945 */ /* 0x000fe20003800000 */
[----:B------:R-:W1:Y:S01]  /*0290*/  S2R R7, SR_TID.Z ;  /* 0x0000000000077919 */ /* 0x000e620000002300 */
[----:B0-----:R-:W-:-:S05]  /*02a0*/  IMAD.IADD R16, R16, 0x1, R5 ;  /* 0x0000000110107824 */ /* 0x001fca00078e0205 */
[----:B-1----:R-:W-:-:S13]  /*02b0*/  LOP3.LUT P0, RZ, R16, R7, RZ, 0xfc, !PT ;  /* 0x0000000710ff7212 */ /* 0x002fda000780fcff */
[----:B------:R-:W-:Y:S05]  /*02c0*/  @P0 BRA `(.L_x_5) ;  /* 0x0000000000b00947 */ /* 0x000fea0003800000 */
[----:B------:R-:W0:Y:S01]  /*02d0*/  S2R R5, SR_LANEID ;  /* 0x0000000000057919 */ /* 0x000e220000000000 */
[----:B------:R-:W1:Y:S01]  /*02e0*/  LDCU UR4, c[0x0][0x370] ;  /* 0x00006e00ff0477ac */ /* 0x000e620008000800 */
[----:B------:R-:W2:Y:S01]  /*02f0*/  S2UR UR7, SR_CTAID.Y ;  /* 0x00000000000779c3 */ /* 0x000ea20000002600 */
[----:B------:R-:W-:Y:S01]  /*0300*/  VOTEU.ANY UR10, UPT, PT ;  /* 0x00000000000a7886 */ /* 0x000fe200038e0100 */
[----:B------:R-:W3:Y:S01]  /*0310*/  LDCU UR5, c[0x0][0x374] ;  /* 0x00006e80ff0577ac */ /* 0x000ee20008000800 */
[----:B------:R-:W0:Y:S05]  /*0320*/  FLO.U32 R4, UR10 ;  /* 0x0000000a00047d00 */ /* 0x000e2a00080e0000 */
[----:B------:R-:W4:Y:S01]  /*0330*/  S2UR UR8, SR_CTAID.Z ;  /* 0x00000000000879c3 */ /* 0x000f220000002700 */
[----:B------:R-:W5:Y:S02]  /*0340*/  LDCU UR6, c[0x0][0x378] ;  /* 0x00006f00ff0677ac */ /* 0x000f640008000800 */
[----:B------:R-:W5:Y:S05]  /*0350*/  POPC R0, UR10 ;  /* 0x0000000a00007d09 */ /* 0x000f6a0008000000 */
[----:B------:R-:W5:Y:S01]  /*0360*/  LDC.64 R8, c[0x0][0x358] ;  /* 0x0000d600ff087b82 */ /* 0x000f620000000a00 */
[----:B-1----:R-:W-:-:S02]  /*0370*/  UIADD3 UR9, UPT, UPT, URZ, -UR4, URZ ;  /* 0x80000004ff097290 */ /* 0x002fc4000fffe0ff */
[----:B--2---:R-:W-:-:S05]  /*0380*/  UIADD3 UR4, UPT, UPT, UR36, UR7, URZ ;  /* 0x0000000724047290 */ /* 0x004fca000fffe0ff */
[----:B------:R-:W-:Y:S02]  /*0390*/  UMOV UR7, UR9 ;  /* 0x0000000900077c82 */ /* 0x000fe40008000000 */
[----:B---3--:R-:W-:Y:S01]  /*03a0*/  UIMAD UR5, UR7, UR5, URZ ;  /* 0x00000005070572a4 */ /* 0x008fe2000f8e02ff */
[----:B0-----:R-:W-:Y:S01]  /*03b0*/  ISETP.EQ.U32.AND P0, PT, R4, R5, PT ;  /* 0x000000050400720c */ /* 0x001fe20003f02070 */
[----:B----4-:R-:W-:-:S04]  /*03c0*/  UIADD3 UR8, UPT, UPT, -UR8, URZ, URZ ;  /* 0x000000ff08087290 */ /* 0x010fc8000fffe1ff */
[----:B------:R-:W-:Y:S02]  /*03d0*/  UISETP.NE.AND UP0, UPT, UR4, UR8, UPT ;  /* 0x000000080400728c */ /* 0x000fe4000bf05270 */
[----:B-----5:R-:W-:-:S04]  /*03e0*/  UIMAD UR4, UR6, UR5, -0x7fffffff ;  /* 0x80000001060474a4 */ /* 0x020fc8000f8e0205 */
[----:B------:R-:W-:Y:S02]  /*03f0*/  USEL UR4, UR4, 0x1, !UP0 ;  /* 0x0000000104047887 */ /* 0x000fe4000c000000 */
[----:B------:R-:W-:Y:S02]  /*0400*/  @P0 R2UR UR6, R8 ;  /* 0x00000000080602ca */ /* 0x000fe400000e0000 */
[----:B------:R-:W-:Y:S02]  /*0410*/  @P0 R2UR UR7, R9 ;  /* 0x00000000090702ca */ /* 0x000fe400000e0000 */
[----:B------:R-:W-:Y:S01]  /*0420*/  IMAD R5, R0, UR4, RZ ;  /* 0x0000000400057c24 */ /* 0x000fe2000f8e02ff */
[----:B------:R-:W-:Y:S01]  /*0430*/  @!PT LDS RZ, [RZ] ;  /* 0x00000000fffff984 */ /* 0x000fe20000000800 */
[----:B------:R-:W-:Y:S01]  /*0440*/  @!PT LDS RZ, [RZ] ;  /* 0x00000000fffff984 */ /* 0x000fe20000000800 */
[----:B------:R-:W-:Y:S01]  /*0450*/  @!PT LDS RZ, [RZ] ;  /* 0x00000000fffff984 */ /* 0x000fe20000000800 */
[----:B------:R-:W-:Y:S01]  /*0460*/  @!PT LDS RZ, [RZ] ;  /* 0x00000000fffff984 */ /* 0x000fe20000000800 */
[----:B------:R-:W-:-:S00]  /*0470*/  @P0 MEMBAR.ALL.CTA ;  /* 0x0000000000000992 */ /* 0x000fc00000008000 */
[----:B------:R-:W-:Y:S06]  /*0480*/  @P0 MEMBAR.ALL.GPU ;  /* 0x0000000000000992 */ /* 0x000fec000000a000 */
[----:B------:R-:W-:-:S00]  /*0490*/  @P0 ERRBAR ;  /* 0x00000000000009ab */ /* 0x000fc00000000000 */
[----:B------:R-:W-:Y:S06]  /*04a0*/  @P0 CGAERRBAR ;  /* 0x00000000000005ab */ /* 0x000fec0000000000 */
[----:B------:R-:W2:Y:S01]  /*04b0*/  @P0 ATOM.E.ADD.STRONG.GPU PT, R5, desc[UR6][R2.64+0x4], R5 ;  /* 0x800004050205098a */ /* 0x000ea200081ef106 */
[----:B------:R-:W0:Y:S02]  /*04c0*/  S2R R6, SR_LTMASK ;  /* 0x0000000000067919 */ /* 0x000e240000003900 */
[----:B0-----:R-:W-:-:S04]  /*04d0*/  LOP3.LUT R6, R6, UR10, RZ, 0xc0, !PT ;  /* 0x0000000a06067c12 */ /* 0x001fc8000f8ec0ff */
[----:B------:R-:W0:Y:S01]  /*04e0*/  POPC R7, R6 ;  /* 0x0000000600077309 */ /* 0x000e220000000000 */
[----:B--2---:R-:W0:Y:S02]  /*04f0*/  SHFL.IDX PT, R0, R5, R4, 0x1f ;  /* 0x00001f0405007589 */ /* 0x004e2400000e0000 */
[----:B0-----:R-:W-:-:S07]  /*0500*/  IMAD R0, R7, UR4, R0 ;  /* 0x0000000407007c24 */ /* 0x001fce000f8e0200 */
.L_x_6:
[----:B------:R-:W-:Y:S05]  /*0510*/  YIELD ;  /* 0x0000000000007946 */ /* 0x000fea0003800000 */
[----:B------:R-:W-:Y:S02]  /*0520*/  R2UR UR4, R8 ;  /* 0x00000000080472ca */ /* 0x000fe400000e0000 */
[----:B------:R-:W-:-:S13]  /*0530*/  R2UR UR5, R9 ;  /* 0x00000000090572ca */ /* 0x000fda00000e0000 */
[----:B------:R-:W2:Y:S04]  /*0540*/  LD.E.STRONG.GPU R5, desc[UR4][R2.64+0x4] ;  /* 0x0000040402057980 */ /* 0x000ea8000c10f900 */
[----:B--2---:R-:W-:Y:S01]  /*0550*/  CCTL.IVALL ;  /* 0x00000000ff00798f */ /* 0x004fe20002000000 */
[----:B------:R-:W-:-:S04]  /*0560*/  LOP3.LUT R5, R5, R0, RZ, 0x3c, !PT ;  /* 0x0000000005057212 */ /* 0x000fc800078e3cff */
[----:B------:R-:W-:-:S13]  /*0570*/  ISETP.GT.AND P0, PT, R5, -0x1, PT ;  /* 0xffffffff0500780c */ /* 0x000fda0003f04270 */
[----:B------:R-:W-:Y:S05]  /*0580*/  @P0 BRA `(.L_x_6) ;  /* 0xfffffffc00e00947 */ /* 0x000fea000383ffff */
.L_x_5:
[----:B------:R-:W-:Y:S05]  /*0590*/  BSYNC B0 ;  /* 0x0000000000007941 */ /* 0x000fea0003800000 */
.L_x_4:
[----:B------:R-:W-:-:S03]  /*05a0*/  UMOV UR4, 0xffffffff ;  /* 0xffffffff00047882 */ /* 0x000fc60000000000 */
[----:B------:R-:W-:Y:S05]  /*05b0*/  BRA.DIV UR4, `(.L_x_7) ;  /* 0x0000000204507947 */ /* 0x000fea000b800000 */
[----:B------:R-:W-:Y:S06]  /*05c0*/  BAR.SYNC.DEFER_BLOCKING 0x0 ;  /* 0x0000000000007b1d */ /* 0x000fec0000010000 */
.L_x_13:
[----:B------:R-:W-:Y:S01]  /*05d0*/  MOV R0, 0x0 ;  /* 0x0000000000007802 */ /* 0x000fe20000000f00 */
[----:B------:R-:W0:Y:S01]  /*05e0*/  LDCU.64 UR4, c[0x4][0x10] ;  /* 0x01000200ff0477ac */ /* 0x000e220008000a00 */
[----:B------:R-:W-:Y:S02]  /*05f0*/  CS2R R6, SRZ ;  /* 0x0000000000067805 */ /* 0x000fe4000001ff00 */
[----:B------:R1:W2:Y:S01]  /*0600*/  LDC.64 R2, c[0x4][R0] ;  /* 0x0100000000027b82 */ /* 0x0002a20000000a00 */
[----:B0-----:R-:W-:Y:S02]  /*0610*/  IMAD.U32 R4, RZ, RZ, UR4 ;  /* 0x00000004ff047e24 */ /* 0x001fe4000f8e00ff */
[----:B-1----:R-:W-:-:S07]  /*0620*/  IMAD.U32 R5, RZ, RZ, UR5 ;  /* 0x00000005ff057e24 */ /* 0x002fce000f8e00ff */
[----:B------:R-:W-:-:S07]  /*0630*/  LEPC R20, `(.L_x_8) ;  /* 0x000000001014794e */ /* 0x000fce0000000000 */
[----:B--2---:R-:W-:Y:S05]  /*0640*/  CALL.ABS.NOINC R2 ;  /* 0x0000000002007343 */ /* 0x004fea0003c00000 */
.L_x_8:
[----:B------:R-:W-:Y:S05]  /*0650*/  EXIT ;  /* 0x000000000000794d */ /* 0x000fea0003800000 */
.L_x_3:
[----:B------:R-:W-:Y:S02]  /*0660*/  IMAD.MOV.U32 R14, RZ, RZ, 0x0 ;  /* 0x00000000ff0e7424 */ /* 0x000fe400078e00ff */
[----:B------:R-:W-:Y:S02]  /*0670*/  IMAD.MOV.U32 R13, RZ, RZ, 0x0 ;  /* 0x00000000ff0d7424 */ /* 0x000fe400078e00ff */
[----:B------:R-:W-:-:S07]  /*0680*/  IMAD.MOV.U32 R15, RZ, RZ, -0x1 ;  /* 0xffffffffff0f7424 */ /* 0x000fce00078e00ff */
[----:B------:R-:W-:Y:S05]  /*0690*/  WARPSYNC.COLLECTIVE.ALL `(.L_x_9) ;  /* 0x0000000000147948 */ /* 0x000fea0003c00000 */
[----:B------:R-:W-:-:S04]  /*06a0*/  SHF.L.U32 R13, R13, 0x10, RZ ;  /* 0x000000100d0d7819 */ /* 0x000fc800000006ff */
[----:B------:R-:W-:-:S05]  /*06b0*/  LOP3.LUT R13, R13, 0xf, R14, 0xf8, !PT ;  /* 0x0000000f0d0d7812 */ /* 0x000fca00078ef80e */
[----:B------:R0:W-:Y:S02]  /*06c0*/  BAR.SYNC.DEFER_BLOCKING R13, R13 ;  /* 0x0000000d0000731d */ /* 0x0001e40000010000 */
[----:B0-----:R-:W-:-:S04]  /*06d0*/  SHF.R.U32 R13, R13, 0x10, RZ ;  /* 0x000000100d0d7819 */ /* 0x001fc800000016ff */
[----:B------:R-:W-:Y:S05]  /*06e0*/  ENDCOLLECTIVE ;  /* 0x000000000000791b */ /* 0x000fea0003800000 */
.L_x_9:
[----:B------:R-:W-:Y:S05]  /*06f0*/  BRA `(.L_x_10) ;  /* 0xfffffff800dc7947 */ /* 0x000fea000383ffff */
.L_x_7:
[----:B------:R-:W-:Y:S01]  /*0700*/  BSSY B0, `(.L_x_11) ;  /* 0x000000a000007945 */ /* 0x000fe20003800000 */
        /* <DEDUP_REMOVED lines=9> */
.L_x_12:
[----:B------:R-:W-:Y:S05]  /*07a0*/  BSYNC B0 ;  /* 0x0000000000007941 */ /* 0x000fea0003800000 */
.L_x_11:
[----:B------:R-:W-:Y:S05]  /*07b0*/  BRA `(.L_x_13) ;  /* 0xfffffffc00847947 */ /* 0x000fea000383ffff */
.L_x_14:
[----:B------:R-:W-:-:S00]  /*07c0*/  BRA `(.L_x_14) ;  /* 0xfffffffc00fc7947 */ /* 0x000fc0000383ffff */
[----:B------:R-:W-:-:S00]  /*07d0*/  NOP ;  /* 0x0000000000007918 */ /* 0x000fc00000000000 */
        /* <DEDUP_REMOVED lines=10> */
.L_x_15:


//--------------------- .nv.global.init           --------------------------
	.section	.nv.global.init,"aw",@progbits
.nv.global.init:
	.type		$str$1,@object
	.size		$str$1,($str - $str$1)
$str$1:
        /*0000*/ 	.byte	0x31, 0x31, 0x31, 0x00
	.type		$str,@object
	.size		$str,(.L_0 - $str)
$str:
        /*0004*/ 	.byte	0x25, 0x64, 0x20, 0x25, 0x64, 0x0a, 0x00
.L_0:


//--------------------- .nv.shared.reserved.0     --------------------------
	.section	.nv.shared.reserved.0,"aw",@nobits
	.weak		__nv_reservedSMEM_offset_0_alias
	.size		__nv_reservedSMEM_offset_0_alias, 0, 64
	.other		__nv_reservedSMEM_offset_0_alias,@"STO_CUDA_RESERVED_SHARED STV_DEFAULT"
__nv_reservedSMEM_offset_0_alias:
	.zero		0
	.zero		64


//--------------------- .nv.constant0._Z6kernelPiS_ii --------------------------
	.section	.nv.constant0._Z6kernelPiS_ii,"a",@progbits
	.sectionflags	@""
	.align	4
.nv.constant0._Z6kernelPiS_ii:
	.zero		920


//--------------------- SYMBOLS --------------------------

	.type		.nv.reservedSmem.offset0,@object
	.size		.nv.reservedSmem.offset0,0x4
	.type		vprintf,@function
